	.headerflags	@"EF_CUDA_TEXMODE_UNIFIED EF_CUDA_64BIT_ADDRESS EF_CUDA_SM80 EF_CUDA_VIRTUAL_SM(EF_CUDA_SM80)"
	.elftype	@"ET_EXEC"


//--------------------- .nv.info                  --------------------------
	.section	.nv.info,"",@"SHT_CUDA_INFO"
	.align	4


	//----- nvinfo : EIATTR_REGCOUNT
	.align		4
        /*0000*/ 	.byte	0x04, 0x2f
        /*0002*/ 	.short	(.L_1 - .L_0)
	.align		4
.L_0:
        /*0004*/ 	.word	index@(candidate3)
        /*0008*/ 	.word	0x00000040


	//----- nvinfo : EIATTR_MAX_STACK_SIZE
	.align		4
.L_1:
        /*000c*/ 	.byte	0x04, 0x23
        /*000e*/ 	.short	(.L_3 - .L_2)
	.align		4
.L_2:
        /*0010*/ 	.word	index@(candidate3)
        /*0014*/ 	.word	0x00000000


	//----- nvinfo : EIATTR_MIN_STACK_SIZE
	.align		4
.L_3:
        /*0018*/ 	.byte	0x04, 0x12
        /*001a*/ 	.short	(.L_5 - .L_4)
	.align		4
.L_4:
        /*001c*/ 	.word	index@(candidate3)
        /*0020*/ 	.word	0x00000000


	//----- nvinfo : EIATTR_FRAME_SIZE
	.align		4
.L_5:
        /*0024*/ 	.byte	0x04, 0x11
        /*0026*/ 	.short	(.L_7 - .L_6)
	.align		4
.L_6:
        /*0028*/ 	.word	index@(candidate3)
        /*002c*/ 	.word	0x00000000
.L_7:


//--------------------- .nv.info.candidate3       --------------------------
	.section	.nv.info.candidate3,"",@"SHT_CUDA_INFO"
	.align	4


	//----- nvinfo : EIATTR_CUDA_API_VERSION
	.align		4
        /*0000*/ 	.byte	0x04, 0x37
        /*0002*/ 	.short	(.L_9 - .L_8)
.L_8:
        /*0004*/ 	.word	0x00000075


	//----- nvinfo : EIATTR_SW2861232_WAR
	.align		4
.L_9:
        /*0008*/ 	.byte	0x01, 0x35
	.zero		2


	//----- nvinfo : EIATTR_PARAM_CBANK
	.align		4
        /*000c*/ 	.byte	0x04, 0x0a
        /*000e*/ 	.short	(.L_11 - .L_10)
	.align		4
.L_10:
        /*0010*/ 	.word	index@(.nv.constant0.candidate3)
        /*0014*/ 	.short	0x0160
        /*0016*/ 	.short	0x0018


	//----- nvinfo : EIATTR_CBANK_PARAM_SIZE
	.align		4
.L_11:
        /*0018*/ 	.byte	0x03, 0x19
        /*001a*/ 	.short	0x0018


	//----- nvinfo : EIATTR_KPARAM_INFO
	.align		4
        /*001c*/ 	.byte	0x04, 0x17
        /*001e*/ 	.short	(.L_13 - .L_12)
.L_12:
        /*0020*/ 	.word	0x00000000
        /*0024*/ 	.short	0x0002
        /*0026*/ 	.short	0x0010
        /*0028*/ 	.byte	0x00, 0xf0, 0x21, 0x00


	//----- nvinfo : EIATTR_KPARAM_INFO
	.align		4
.L_13:
        /*002c*/ 	.byte	0x04, 0x17
        /*002e*/ 	.short	(.L_15 - .L_14)
.L_14:
        /*0030*/ 	.word	0x00000000
        /*0034*/ 	.short	0x0001
        /*0036*/ 	.short	0x0008
        /*0038*/ 	.byte	0x00, 0xf0, 0x21, 0x00


	//----- nvinfo : EIATTR_KPARAM_INFO
	.align		4
.L_15:
        /*003c*/ 	.byte	0x04, 0x17
        /*003e*/ 	.short	(.L_17 - .L_16)
.L_16:
        /*0040*/ 	.word	0x00000000
        /*0044*/ 	.short	0x0000
        /*0046*/ 	.short	0x0000
        /*0048*/ 	.byte	0x00, 0xf0, 0x21, 0x00


	//----- nvinfo : EIATTR_MAXREG_COUNT
	.align		4
.L_17:
        /*004c*/ 	.byte	0x03, 0x1b
        /*004e*/ 	.short	0x00ff


	//----- nvinfo : EIATTR_EXIT_INSTR_OFFSETS
	.align		4
        /*0050*/ 	.byte	0x04, 0x1c
        /*0052*/ 	.short	(.L_19 - .L_18)


	//   ....[0]....
.L_18:
        /*0054*/ 	.word	0x00000a80


	//----- nvinfo : EIATTR_MAX_THREADS
	.align		4
.L_19:
        /*0058*/ 	.byte	0x04, 0x05
        /*005a*/ 	.short	(.L_21 - .L_20)
.L_20:
        /*005c*/ 	.word	0x00000080
        /*0060*/ 	.word	0x00000001
        /*0064*/ 	.word	0x00000001
.L_21:


//--------------------- .nv.rel.action            --------------------------
	.section	.nv.rel.action,"",@"SHT_CUDA_RELOCINFO"
	.align	8
	.sectionentsize	8
        /*0000*/ 	.byte	0x4b, 0x00, 0x00, 0x00, 0x00, 0x00, 0x00, 0x00, 0x00, 0x02, 0x02, 0x08, 0x10, 0x0a, 0x2f, 0x22
        /* <DEDUP_REMOVED lines=13> */


//--------------------- .nv.constant0.candidate3  --------------------------
	.section	.nv.constant0.candidate3,"a",@progbits
	.align	4
.nv.constant0.candidate3:
	.zero		376


//--------------------- .text.candidate3          --------------------------
	.section	.text.candidate3,"ax",@progbits
	.sectionflags	@"SHF_BARRIERS=1"
	.sectioninfo	@"SHI_REGISTERS=64"
	.align	128
        .global         candidate3
        .type           candidate3,@function
        .size           candidate3,(.L_x_2 - candidate3)
        .other          candidate3,@"STO_CUDA_ENTRY STV_DEFAULT"
candidate3:
.text.candidate3:
[----:B------:R-:W-:-:S02]  /*0000*/  MOV R1, c[0x0][0x28] ;  /* 0x00000a0000017a02 */ /* 0x000fc40000000f00 */
[----:B------:R-:W0:Y:S01]  /*0010*/  S2R R3, SR_CTAID.X ;  /* 0x0000000000037919 */ /* 0x000e220000002500 */
[----:B------:R-:W-:Y:S01]  /*0020*/  HFMA2.MMA R2, -RZ, RZ, 0, 0 ;  /* 0x00000000ff027435 */ /* 0x000fe200000001ff */
[----:B------:R-:W-:Y:S01]  /*0030*/  CS2R R34, SRZ ;  /* 0x0000000000227805 */ /* 0x000fe2000001ff00 */
[----:B------:R-:W-:Y:S01]  /*0040*/  CS2R R10, SRZ ;  /* 0x00000000000a7805 */ /* 0x000fe2000001ff00 */
[----:B------:R-:W1:Y:S01]  /*0050*/  S2R R0, SR_TID.X ;  /* 0x0000000000007919 */ /* 0x000e620000002100 */
[----:B------:R-:W-:Y:S01]  /*0060*/  CS2R R28, SRZ ;  /* 0x00000000001c7805 */ /* 0x000fe2000001ff00 */
[----:B------:R-:W-:Y:S01]  /*0070*/  CS2R R42, SRZ ;  /* 0x00000000002a7805 */ /* 0x000fe2000001ff00 */
[----:B------:R-:W-:Y:S01]  /*0080*/  CS2R R56, SRZ ;  /* 0x0000000000387805 */ /* 0x000fe2000001ff00 */
[----:B------:R-:W-:Y:S01]  /*0090*/  CS2R R52, SRZ ;  /* 0x0000000000347805 */ /* 0x000fe2000001ff00 */
[----:B------:R-:W-:Y:S01]  /*00a0*/  CS2R R48, SRZ ;  /* 0x0000000000307805 */ /* 0x000fe2000001ff00 */
[----:B------:R-:W-:Y:S01]  /*00b0*/  CS2R R44, SRZ ;  /* 0x00000000002c7805 */ /* 0x000fe2000001ff00 */
[----:B------:R-:W-:Y:S01]  /*00c0*/  MOV R39, RZ ;  /* 0x000000ff00277202 */ /* 0x000fe20000000f00 */
[----:B------:R-:W-:Y:S01]  /*00d0*/  CS2R R50, SRZ ;  /* 0x0000000000327805 */ /* 0x000fe2000001ff00 */
[----:B------:R-:W-:Y:S01]  /*00e0*/  CS2R R40, SRZ ;  /* 0x0000000000287805 */ /* 0x000fe2000001ff00 */
[----:B------:R-:W-:Y:S01]  /*00f0*/  CS2R R32, SRZ ;  /* 0x0000000000207805 */ /* 0x000fe2000001ff00 */
[----:B------:R-:W-:Y:S01]  /*0100*/  CS2R R54, SRZ ;  /* 0x0000000000367805 */ /* 0x000fe2000001ff00 */
[----:B------:R-:W-:Y:S01]  /*0110*/  CS2R R46, SRZ ;  /* 0x00000000002e7805 */ /* 0x000fe2000001ff00 */
[----:B------:R-:W-:Y:S01]  /*0120*/  MOV R60, RZ ;  /* 0x000000ff003c7202 */ /* 0x000fe20000000f00 */
[----:B------:R-:W-:Y:S01]  /*0130*/  CS2R R58, SRZ ;  /* 0x00000000003a7805 */ /* 0x000fe2000001ff00 */
[----:B------:R-:W-:Y:S01]  /*0140*/  ULDC.64 UR4, c[0x0][0x118] ;  /* 0x0000460000047ab9 */ /* 0x000fe20000000a00 */
[----:B0-----:R-:W-:Y:S01]  /*0150*/  IMAD.HI R2, R3, -0x6db6db6d, R2 ;  /* 0x9249249303027827 */ /* 0x001fe200078e0202 */
[----:B-1----:R-:W-:-:S04]  /*0160*/  SHF.R.S32.HI R4, RZ, 0x6, R0 ;  /* 0x00000006ff047819 */ /* 0x002fc80000011400 */
[----:B------:R-:W-:Y:S02]  /*0170*/  SHF.R.U32.HI R5, RZ, 0x1f, R2 ;  /* 0x0000001fff057819 */ /* 0x000fe40000011602 */
[----:B------:R-:W-:Y:S02]  /*0180*/  LOP3.LUT R7, R0, 0x7, RZ, 0xc0, !PT ;  /* 0x0000000700077812 */ /* 0x000fe400078ec0ff */
[----:B------:R-:W-:Y:S02]  /*0190*/  LEA.HI.SX32 R2, R2, R5, 0x1e ;  /* 0x0000000502027211 */ /* 0x000fe400078ff2ff */
[----:B------:R-:W-:Y:S01]  /*01a0*/  SHF.R.U32.HI R5, RZ, 0x1, R0 ;  /* 0x00000001ff057819 */ /* 0x000fe20000011600 */
[----:B------:R-:W-:Y:S01]  /*01b0*/  IMAD R7, R4, 0xc40, R7 ;  /* 0x00000c4004077824 */ /* 0x000fe200078e0207 */
[----:B------:R-:W-:Y:S01]  /*01c0*/  LOP3.LUT R4, R0, 0x38, RZ, 0xc0, !PT ;  /* 0x0000003800047812 */ /* 0x000fe200078ec0ff */
[----:B------:R-:W-:Y:S01]  /*01d0*/  IMAD R3, R2, -0x7, R3 ;  /* 0xfffffff902037824 */ /* 0x000fe200078e0203 */
[----:B------:R-:W-:Y:S01]  /*01e0*/  SHF.L.U32 R37, R0, 0x2, RZ ;  /* 0x0000000200257819 */ /* 0x000fe200000006ff */
[----:B------:R-:W-:Y:S01]  /*01f0*/  IMAD R8, R2, 0x1c0, R7 ;  /* 0x000001c002087824 */ /* 0x000fe200078e0207 */
[----:B------:R-:W-:-:S02]  /*0200*/  SHF.R.U32.HI R6, RZ, 0x3, R4 ;  /* 0x00000003ff067819 */ /* 0x000fc40000011604 */
[----:B------:R-:W-:Y:S02]  /*0210*/  LOP3.LUT R7, R0, 0x1, RZ, 0xc0, !PT ;  /* 0x0000000100077812 */ /* 0x000fe400078ec0ff */
[----:B------:R-:W-:Y:S02]  /*0220*/  SHF.L.U32 R4, R5, 0x6, RZ ;  /* 0x0000000605047819 */ /* 0x000fe400000006ff */
[----:B------:R-:W-:Y:S02]  /*0230*/  LEA R5, R3, R8, 0x3 ;  /* 0x0000000803057211 */ /* 0x000fe400078e18ff */
[----:B------:R-:W-:Y:S01]  /*0240*/  LOP3.LUT R4, R4, 0xffffffc0, R7, 0xe2, !PT ;  /* 0xffffffc004047812 */ /* 0x000fe200078ee207 */
[----:B------:R-:W-:Y:S01]  /*0250*/  CS2R R8, SRZ ;  /* 0x0000000000087805 */ /* 0x000fe2000001ff00 */
[----:B------:R-:W-:Y:S01]  /*0260*/  SHF.L.U32 R7, R0, 0x3, RZ ;  /* 0x0000000300077819 */ /* 0x000fe200000006ff */
[----:B------:R-:W-:Y:S01]  /*0270*/  IMAD R6, R6, 0x38, R5 ;  /* 0x0000003806067824 */ /* 0x000fe200078e0205 */
[C---:B------:R-:W-:Y:S01]  /*0280*/  LOP3.LUT R36, R37.reuse, 0x4, RZ, 0xc0, !PT ;  /* 0x0000000425247812 */ /* 0x040fe200078ec0ff */
[----:B------:R-:W-:Y:S01]  /*0290*/  HFMA2.MMA R5, -RZ, RZ, 0, 0 ;  /* 0x00000000ff057435 */ /* 0x000fe200000001ff */
[----:B------:R-:W-:-:S02]  /*02a0*/  LOP3.LUT R37, R37, 0xffffffe0, RZ, 0xc0, !PT ;  /* 0xffffffe025257812 */ /* 0x000fc400078ec0ff */
[----:B------:R-:W-:-:S02]  /*02b0*/  LOP3.LUT R38, R36, 0x30, R7, 0xf8, !PT ;  /* 0x0000003024267812 */ /* 0x000fc400078ef807 */
.L_x_0:
[----:B------:R-:W-:Y:S01]  /*02c0*/  MOV R7, 0x4 ;  /* 0x0000000400077802 */ /* 0x000fe20000000f00 */
[C---:B------:R-:W-:Y:S01]  /*02d0*/  IMAD R14, R34.reuse, 0x1880, R6 ;  /* 0x00001880220e7824 */ /* 0x040fe200078e0206 */
[----:B------:R-:W-:Y:S01]  /*02e0*/  LEA R12, R34, R4, 0x1 ;  /* 0x00000004220c7211 */ /* 0x000fe200078e08ff */
[----:B------:R-:W-:Y:S06]  /*02f0*/  BAR.SYNC 0x0 ;  /* 0x0000000000007b1d */ /* 0x000fec0000000000 */
[----:B------:R-:W-:-:S04]  /*0300*/  IMAD.WIDE R14, R14, R7, c[0x0][0x160] ;  /* 0x000058000e0e7625 */ /* 0x000fc800078e0207 */
[----:B------:R-:W-:Y:S01]  /*0310*/  IMAD.WIDE R12, R12, R7, c[0x0][0x168] ;  /* 0x00005a000c0c7625 */ /* 0x000fe200078e0207 */
[----:B------:R-:W2:Y:S04]  /*0320*/  LDG.E.CONSTANT R31, [R14.64] ;  /* 0x000000040e1f7981 */ /* 0x000ea8000c1e9900 */
[----:B------:R-:W3:Y:S01]  /*0330*/  LDG.E.CONSTANT R61, [R12.64] ;  /* 0x000000040c3d7981 */ /* 0x000ee2000c1e9900 */
[----:B------:R-:W-:-:S04]  /*0340*/  IADD3 R34, R34, 0x1, RZ ;  /* 0x0000000122227810 */ /* 0x000fc80007ffe0ff */
[----:B------:R-:W-:Y:S01]  /*0350*/  ISETP.GE.U32.AND P0, PT, R34, 0x20, PT ;  /* 0x000000202200780c */ /* 0x000fe20003f06070 */
[----:B--2---:R-:W-:Y:S04]  /*0360*/  STS [R0.X4], R31 ;  /* 0x0000001f00007388 */ /* 0x004fe80000004800 */
[----:B---3--:R-:W-:Y:S04]  /*0370*/  STS [R0.X4+0x200], R61 ;  /* 0x0002003d00007388 */ /* 0x008fe80000004800 */
[----:B------:R-:W-:Y:S06]  /*0380*/  BAR.SYNC 0x0 ;  /* 0x0000000000007b1d */ /* 0x000fec0000000000 */
[----:B------:R-:W-:Y:S04]  /*0390*/  LDS.128 R24, [R38.X4] ;  /* 0x0000000026187984 */ /* 0x000fe80000004c00 */
[----:B------:R-:W0:Y:S04]  /*03a0*/  LDS.128 R12, [R37+0x200] ;  /* 0x00020000250c7984 */ /* 0x000e280000000c00 */
[----:B------:R-:W1:Y:S04]  /*03b0*/  LDS.128 R20, [R38.X4+0x20] ;  /* 0x0000200026147984 */ /* 0x000e680000004c00 */
[----:B------:R-:W2:Y:S01]  /*03c0*/  LDS.128 R16, [R37+0x210] ;  /* 0x0002100025107984 */ /* 0x000ea20000000c00 */
[----:B0-----:R-:W-:-:S02]  /*03d0*/  FFMA R42, R24, R12, R42 ;  /* 0x0000000c182a7223 */ /* 0x001fc4000000002a */
[C---:B------:R-:W-:Y:S02]  /*03e0*/  FFMA R47, R12.reuse, R25, R47 ;  /* 0x000000190c2f7223 */ /* 0x040fe4000000002f */
[C---:B------:R-:W-:Y:S02]  /*03f0*/  FFMA R49, R12.reuse, R26, R49 ;  /* 0x0000001a0c317223 */ /* 0x040fe40000000031 */
[C---:B------:R-:W-:Y:S02]  /*0400*/  FFMA R55, R12.reuse, R27, R55 ;  /* 0x0000001b0c377223 */ /* 0x040fe40000000037 */
[C---:B-1----:R-:W-:Y:S02]  /*0410*/  FFMA R59, R12.reuse, R20, R59 ;  /* 0x000000140c3b7223 */ /* 0x042fe4000000003b */
[C---:B------:R-:W-:Y:S02]  /*0420*/  FFMA R58, R12.reuse, R21, R58 ;  /* 0x000000150c3a7223 */ /* 0x040fe4000000003a */
[----:B------:R-:W-:-:S02]  /*0430*/  FFMA R57, R12, R22, R57 ;  /* 0x000000160c397223 */ /* 0x000fc40000000039 */
[----:B------:R-:W-:Y:S02]  /*0440*/  FFMA R60, R12, R23, R60 ;  /* 0x000000170c3c7223 */ /* 0x000fe4000000003c */
[C---:B------:R-:W-:Y:S02]  /*0450*/  FFMA R5, R21.reuse, R14, R5 ;  /* 0x0000000e15057223 */ /* 0x040fe40000000005 */
[----:B--2---:R-:W-:Y:S02]  /*0460*/  FFMA R12, R16, R21, R28 ;  /* 0x00000015100c7223 */ /* 0x004fe4000000001c */
[----:B------:R-:W-:Y:S02]  /*0470*/  FFMA R21, R21, R18, R29 ;  /* 0x0000001215157223 */ /* 0x000fe4000000001d */
[----:B------:R-:W0:Y:S01]  /*0480*/  LDS.128 R28, [R38.X4+0x120] ;  /* 0x00012000261c7984 */ /* 0x000e220000004c00 */
[C---:B------:R-:W-:Y:S02]  /*0490*/  FFMA R41, R24.reuse, R14, R41 ;  /* 0x0000000e18297223 */ /* 0x040fe40000000029 */
[----:B------:R-:W-:-:S02]  /*04a0*/  FFMA R40, R24, R16, R40 ;  /* 0x0000001018287223 */ /* 0x000fc40000000028 */
[----:B------:R-:W-:Y:S02]  /*04b0*/  FFMA R44, R24, R18, R44 ;  /* 0x00000012182c7223 */ /* 0x000fe4000000002c */
[C---:B------:R-:W-:Y:S02]  /*04c0*/  FFMA R46, R25.reuse, R14, R46 ;  /* 0x0000000e192e7223 */ /* 0x040fe4000000002e */
[----:B------:R-:W-:Y:S02]  /*04d0*/  FFMA R45, R16, R25, R45 ;  /* 0x00000019102d7223 */ /* 0x000fe4000000002d */
[----:B------:R-:W-:Y:S02]  /*04e0*/  FFMA R48, R25, R18, R48 ;  /* 0x0000001219307223 */ /* 0x000fe40000000030 */
[----:B------:R-:W-:Y:S02]  /*04f0*/  FFMA R50, R26, R14, R50 ;  /* 0x0000000e1a327223 */ /* 0x000fe40000000032 */
[----:B------:R-:W-:-:S02]  /*0500*/  FFMA R51, R16, R26, R51 ;  /* 0x0000001a10337223 */ /* 0x000fc40000000033 */
[----:B------:R-:W-:Y:S02]  /*0510*/  FFMA R52, R26, R18, R52 ;  /* 0x000000121a347223 */ /* 0x000fe40000000034 */
[C---:B------:R-:W-:Y:S02]  /*0520*/  FFMA R54, R27.reuse, R14, R54 ;  /* 0x0000000e1b367223 */ /* 0x040fe40000000036 */
[----:B------:R-:W-:Y:S02]  /*0530*/  FFMA R53, R16, R27, R53 ;  /* 0x0000001b10357223 */ /* 0x000fe40000000035 */
[----:B------:R-:W-:Y:S02]  /*0540*/  FFMA R56, R27, R18, R56 ;  /* 0x000000121b387223 */ /* 0x000fe40000000038 */
[----:B------:R-:W1:Y:S01]  /*0550*/  LDS.128 R24, [R38.X4+0x100] ;  /* 0x0001000026187984 */ /* 0x000e620000004c00 */
[C---:B------:R-:W-:Y:S02]  /*0560*/  FFMA R35, R20.reuse, R14, R35 ;  /* 0x0000000e14237223 */ /* 0x040fe40000000023 */
[----:B------:R-:W-:-:S02]  /*0570*/  FFMA R11, R20, R16, R11 ;  /* 0x00000010140b7223 */ /* 0x000fc4000000000b */
[----:B------:R-:W-:Y:S02]  /*0580*/  FFMA R43, R20, R18, R43 ;  /* 0x00000012142b7223 */ /* 0x000fe4000000002b */
[-C--:B------:R-:W-:Y:S02]  /*0590*/  FFMA R33, R22, R14.reuse, R33 ;  /* 0x0000000e16217223 */ /* 0x080fe40000000021 */
[----:B------:R-:W-:Y:S02]  /*05a0*/  FFMA R32, R23, R14, R32 ;  /* 0x0000000e17207223 */ /* 0x000fe40000000020 */
[C---:B------:R-:W-:Y:S02]  /*05b0*/  FFMA R39, R16.reuse, R22, R39 ;  /* 0x0000001610277223 */ /* 0x040fe40000000027 */
[----:B------:R-:W-:Y:S02]  /*05c0*/  FFMA R8, R16, R23, R8 ;  /* 0x0000001710087223 */ /* 0x000fe40000000008 */
[----:B------:R-:W-:-:S02]  /*05d0*/  FFMA R10, R22, R18, R10 ;  /* 0x00000012160a7223 */ /* 0x000fc4000000000a */
[----:B------:R-:W-:Y:S02]  /*05e0*/  FFMA R9, R23, R18, R9 ;  /* 0x0000001217097223 */ /* 0x000fe40000000009 */
[C---:B0-----:R-:W-:Y:S02]  /*05f0*/  FFMA R59, R28.reuse, R13, R59 ;  /* 0x0000000d1c3b7223 */ /* 0x041fe4000000003b */
[C---:B------:R-:W-:Y:S02]  /*0600*/  FFMA R35, R28.reuse, R15, R35 ;  /* 0x0000000f1c237223 */ /* 0x040fe40000000023 */
[C---:B------:R-:W-:Y:S02]  /*0610*/  FFMA R11, R28.reuse, R17, R11 ;  /* 0x000000111c0b7223 */ /* 0x040fe4000000000b */
[----:B------:R-:W-:Y:S02]  /*0620*/  FFMA R43, R28, R19, R43 ;  /* 0x000000131c2b7223 */ /* 0x000fe4000000002b */
[----:B------:R-:W-:-:S02]  /*0630*/  FFMA R58, R13, R29, R58 ;  /* 0x0000001d0d3a7223 */ /* 0x000fc4000000003a */
[-C--:B------:R-:W-:Y:S02]  /*0640*/  FFMA R5, R15, R29.reuse, R5 ;  /* 0x0000001d0f057223 */ /* 0x080fe40000000005 */
[----:B------:R-:W-:Y:S02]  /*0650*/  FFMA R28, R17, R29, R12 ;  /* 0x0000001d111c7223 */ /* 0x000fe4000000000c */
[CC--:B------:R-:W-:Y:S02]  /*0660*/  FFMA R57, R13.reuse, R30.reuse, R57 ;  /* 0x0000001e0d397223 */ /* 0x0c0fe40000000039 */
[-C--:B------:R-:W-:Y:S02]  /*0670*/  FFMA R60, R13, R31.reuse, R60 ;  /* 0x0000001f0d3c7223 */ /* 0x080fe4000000003c */
[C---:B------:R-:W-:Y:S02]  /*0680*/  FFMA R33, R15.reuse, R30, R33 ;  /* 0x0000001e0f217223 */ /* 0x040fe40000000021 */
[----:B------:R-:W-:-:S02]  /*0690*/  FFMA R32, R15, R31, R32 ;  /* 0x0000001f0f207223 */ /* 0x000fc40000000020 */
[C---:B-1----:R-:W-:Y:S02]  /*06a0*/  FFMA R42, R24.reuse, R13, R42 ;  /* 0x0000000d182a7223 */ /* 0x042fe4000000002a */
[C---:B------:R-:W-:Y:S02]  /*06b0*/  FFMA R41, R24.reuse, R15, R41 ;  /* 0x0000000f18297223 */ /* 0x040fe40000000029 */
[C---:B------:R-:W-:Y:S02]  /*06c0*/  FFMA R40, R24.reuse, R17, R40 ;  /* 0x0000001118287223 */ /* 0x040fe40000000028 */
[----:B------:R-:W-:Y:S02]  /*06d0*/  FFMA R44, R24, R19, R44 ;  /* 0x00000013182c7223 */ /* 0x000fe4000000002c */
[-C--:B------:R-:W-:Y:S02]  /*06e0*/  FFMA R47, R13, R25.reuse, R47 ;  /* 0x000000190d2f7223 */ /* 0x080fe4000000002f */
[----:B------:R-:W-:-:S02]  /*06f0*/  FFMA R46, R15, R25, R46 ;  /* 0x000000190f2e7223 */ /* 0x000fc4000000002e */
[-C--:B------:R-:W-:Y:S02]  /*0700*/  FFMA R45, R17, R25.reuse, R45 ;  /* 0x00000019112d7223 */ /* 0x080fe4000000002d */
[----:B------:R-:W-:Y:S02]  /*0710*/  FFMA R48, R19, R25, R48 ;  /* 0x0000001913307223 */ /* 0x000fe40000000030 */
[-C--:B------:R-:W-:Y:S02]  /*0720*/  FFMA R49, R13, R26.reuse, R49 ;  /* 0x0000001a0d317223 */ /* 0x080fe40000000031 */
[-C--:B------:R-:W-:Y:S02]  /*0730*/  FFMA R50, R15, R26.reuse, R50 ;  /* 0x0000001a0f327223 */ /* 0x080fe40000000032 */
[-C--:B------:R-:W-:Y:S02]  /*0740*/  FFMA R51, R17, R26.reuse, R51 ;  /* 0x0000001a11337223 */ /* 0x080fe40000000033 */
[----:B------:R-:W-:-:S02]  /*0750*/  FFMA R52, R19, R26, R52 ;  /* 0x0000001a13347223 */ /* 0x000fc40000000034 */
[-C--:B------:R-:W-:Y:S02]  /*0760*/  FFMA R55, R13, R27.reuse, R55 ;  /* 0x0000001b0d377223 */ /* 0x080fe40000000037 */
[-C--:B------:R-:W-:Y:S02]  /*0770*/  FFMA R54, R15, R27.reuse, R54 ;  /* 0x0000001b0f367223 */ /* 0x080fe40000000036 */
[-C--:B------:R-:W-:Y:S02]  /*0780*/  FFMA R53, R17, R27.reuse, R53 ;  /* 0x0000001b11357223 */ /* 0x080fe40000000035 */
[C---:B------:R-:W-:Y:S02]  /*0790*/  FFMA R56, R19.reuse, R27, R56 ;  /* 0x0000001b13387223 */ /* 0x040fe40000000038 */
[----:B------:R-:W-:Y:S02]  /*07a0*/  FFMA R29, R19, R29, R21 ;  /* 0x0000001d131d7223 */ /* 0x000fe40000000015 */
[----:B------:R-:W-:-:S02]  /*07b0*/  FFMA R39, R17, R30, R39 ;  /* 0x0000001e11277223 */ /* 0x000fc40000000027 */
[-C--:B------:R-:W-:Y:S02]  /*07c0*/  FFMA R8, R17, R31.reuse, R8 ;  /* 0x0000001f11087223 */ /* 0x080fe40000000008 */
[C---:B------:R-:W-:Y:S02]  /*07d0*/  FFMA R10, R19.reuse, R30, R10 ;  /* 0x0000001e130a7223 */ /* 0x040fe4000000000a */
[----:B------:R-:W-:Y:S01]  /*07e0*/  FFMA R9, R19, R31, R9 ;  /* 0x0000001f13097223 */ /* 0x000fe20000000009 */
[----:B------:R-:W-:Y:S05]  /*07f0*/  @!P0 BRA `(.L_x_0) ;  /* 0xfffffac000008947 */ /* 0x000fea000383ffff */
[----:B------:R-:W-:Y:S02]  /*0800*/  SHF.R.S32.HI R13, RZ, 0x3, R0 ;  /* 0x00000003ff0d7819 */ /* 0x000fe40000011400 */
[----:B------:R-:W-:-:S03]  /*0810*/  LOP3.LUT R0, R0, 0x6, RZ, 0xc0, !PT ;  /* 0x0000000600007812 */ /* 0x000fc600078ec0ff */
[----:B------:R-:W-:Y:S01]  /*0820*/  IMAD R2, R13, 0x1c, R2 ;  /* 0x0000001c0d027824 */ /* 0x000fe200078e0202 */
[----:B------:R-:W-:-:S03]  /*0830*/  SHF.R.U32.HI R0, RZ, 0x1, R0 ;  /* 0x00000001ff007819 */ /* 0x000fc60000011600 */
[----:B------:R-:W-:-:S05]  /*0840*/  IMAD R3, R2, 0x38, R3 ;  /* 0x0000003802037824 */ /* 0x000fca00078e0203 */
[----:B------:R-:W-:-:S05]  /*0850*/  LEA R3, R3, R36, 0x3 ;  /* 0x0000002403037211 */ /* 0x000fca00078e18ff */
[----:B------:R-:W-:-:S04]  /*0860*/  IMAD R0, R0, 0x70, R3 ;  /* 0x0000007000007824 */ /* 0x000fc800078e0203 */
[----:B------:R-:W-:-:S05]  /*0870*/  IMAD.WIDE R2, R0, R7, c[0x0][0x170] ;  /* 0x00005c0000027625 */ /* 0x000fca00078e0207 */
[----:B------:R-:W-:Y:S04]  /*0880*/  STG.E [R2.64], R42 ;  /* 0x0000002a02007986 */ /* 0x000fe8000c101904 */
[----:B------:R-:W-:Y:S04]  /*0890*/  STG.E [R2.64+0x4], R47 ;  /* 0x0000042f02007986 */ /* 0x000fe8000c101904 */
        /* <DEDUP_REMOVED lines=29> */
[----:B------:R-:W-:Y:S01]  /*0a70*/  STG.E [R2.64+0x93ec], R9 ;  /* 0x0093ec0902007986 */ /* 0x000fe2000c101904 */
[----:B------:R-:W-:Y:S05]  /*0a80*/  EXIT ;  /* 0x000000000000794d */ /* 0x000fea0003800000 */
.L_x_1:
[----:B------:R-:W-:-:S00]  /*0a90*/  BRA `(.L_x_1) ;  /* 0xfffffff000007947 */ /* 0x000fc0000383ffff */
[----:B------:R-:W-:-:S00]  /*0aa0*/  NOP ;  /* 0x0000000000007918 */ /* 0x000fc00000000000 */
        /* <DEDUP_REMOVED lines=13> */
.L_x_2:


//--------------------- .nv.shared.candidate3     --------------------------
	.section	.nv.shared.candidate3,"aw",@nobits
	.align	4
.nv.shared.candidate3:
	.zero		1024
